//
// Generated by NVIDIA NVVM Compiler
//
// Compiler Build ID: CL-36424714
// Cuda compilation tools, release 13.0, V13.0.88
// Based on NVVM 20.0.0
//

.version 9.0
.target sm_100
.address_size 64

	// .globl	_Z7mmtt_i4PKfS0_Pfi

.visible .entry _Z7mmtt_i4PKfS0_Pfi(
	.param .u64 .ptr .align 1 _Z7mmtt_i4PKfS0_Pfi_param_0,
	.param .u64 .ptr .align 1 _Z7mmtt_i4PKfS0_Pfi_param_1,
	.param .u64 .ptr .align 1 _Z7mmtt_i4PKfS0_Pfi_param_2,
	.param .u32 _Z7mmtt_i4PKfS0_Pfi_param_3
)
{
	.reg .pred 	%p<35>;
	.reg .b32 	%r<42>;
	.reg .b32 	%f<156>;
	.reg .b64 	%rd<46>;

	ld.param.u64 	%rd19, [_Z7mmtt_i4PKfS0_Pfi_param_0];
	ld.param.u64 	%rd20, [_Z7mmtt_i4PKfS0_Pfi_param_1];
	ld.param.u64 	%rd21, [_Z7mmtt_i4PKfS0_Pfi_param_2];
	ld.param.u32 	%r20, [_Z7mmtt_i4PKfS0_Pfi_param_3];
	cvta.to.global.u64 	%rd1, %rd20;
	cvta.to.global.u64 	%rd2, %rd19;
	cvta.to.global.u64 	%rd3, %rd21;
	mov.u32 	%r21, %ctaid.x;
	mov.u32 	%r22, %ntid.x;
	mov.u32 	%r23, %tid.x;
	mad.lo.s32 	%r1, %r21, %r22, %r23;
	setp.ge.s32 	%p1, %r1, %r20;
	setp.lt.s32 	%p2, %r20, 1;
	or.pred  	%p3, %p1, %p2;
	@%p3 bra 	$L__BB0_58;
	add.s32 	%r2, %r1, 1;
	add.s32 	%r3, %r1, 2;
	add.s32 	%r4, %r1, 3;
	mul.lo.s32 	%r5, %r20, %r1;
	shl.b32 	%r25, %r20, 1;
	add.s32 	%r6, %r5, %r25;
	and.b32  	%r7, %r20, 2147483644;
	neg.s32 	%r8, %r7;
	mul.wide.u32 	%rd22, %r20, 12;
	add.s64 	%rd4, %rd2, %rd22;
	shl.b32 	%r9, %r20, 2;
	mul.wide.u32 	%rd23, %r20, 8;
	add.s64 	%rd5, %rd2, %rd23;
	mul.wide.u32 	%rd6, %r20, 4;
	mov.b32 	%r37, 0;
$L__BB0_2:
	setp.lt.u32 	%p4, %r20, 4;
	mul.lo.s32 	%r11, %r37, %r20;
	mov.f32 	%f118, 0f00000000;
	mov.b32 	%r41, 0;
	mov.f32 	%f117, %f118;
	mov.f32 	%f116, %f118;
	mov.f32 	%f155, %f118;
	@%p4 bra 	$L__BB0_29;
	mul.wide.u32 	%rd24, %r11, 4;
	add.s64 	%rd25, %rd1, %rd24;
	add.s64 	%rd45, %rd25, 8;
	mov.f32 	%f118, 0f00000000;
	mov.u32 	%r38, %r1;
	mov.u32 	%r39, %r8;
$L__BB0_4:
	.pragma "nounroll";
	setp.ge.s32 	%p5, %r2, %r20;
	mul.wide.s32 	%rd9, %r38, 4;
	add.s64 	%rd26, %rd2, %rd9;
	add.s64 	%rd10, %rd26, 8;
	ld.global.f32 	%f83, [%rd26];
	ld.global.f32 	%f5, [%rd45+-8];
	fma.rn.f32 	%f6, %f83, %f5, %f155;
	@%p5 bra 	$L__BB0_6;
	ld.global.f32 	%f84, [%rd10+-4];
	fma.rn.f32 	%f116, %f84, %f5, %f116;
$L__BB0_6:
	setp.ge.s32 	%p6, %r3, %r20;
	@%p6 bra 	$L__BB0_8;
	ld.global.f32 	%f85, [%rd10];
	fma.rn.f32 	%f117, %f85, %f5, %f117;
$L__BB0_8:
	setp.ge.s32 	%p7, %r4, %r20;
	@%p7 bra 	$L__BB0_10;
	ld.global.f32 	%f86, [%rd10+4];
	fma.rn.f32 	%f118, %f86, %f5, %f118;
$L__BB0_10:
	add.s64 	%rd27, %rd2, %rd6;
	add.s64 	%rd11, %rd27, %rd9;
	ld.global.f32 	%f87, [%rd11];
	ld.global.f32 	%f13, [%rd45+-4];
	fma.rn.f32 	%f14, %f87, %f13, %f6;
	@%p5 bra 	$L__BB0_12;
	ld.global.f32 	%f88, [%rd11+4];
	fma.rn.f32 	%f116, %f88, %f13, %f116;
$L__BB0_12:
	@%p6 bra 	$L__BB0_14;
	ld.global.f32 	%f89, [%rd11+8];
	fma.rn.f32 	%f117, %f89, %f13, %f117;
$L__BB0_14:
	@%p7 bra 	$L__BB0_16;
	ld.global.f32 	%f90, [%rd11+12];
	fma.rn.f32 	%f118, %f90, %f13, %f118;
$L__BB0_16:
	add.s64 	%rd12, %rd5, %rd9;
	ld.global.f32 	%f91, [%rd12];
	ld.global.f32 	%f21, [%rd45];
	fma.rn.f32 	%f22, %f91, %f21, %f14;
	@%p5 bra 	$L__BB0_18;
	ld.global.f32 	%f92, [%rd12+4];
	fma.rn.f32 	%f116, %f92, %f21, %f116;
$L__BB0_18:
	@%p6 bra 	$L__BB0_20;
	ld.global.f32 	%f93, [%rd12+8];
	fma.rn.f32 	%f117, %f93, %f21, %f117;
$L__BB0_20:
	@%p7 bra 	$L__BB0_22;
	ld.global.f32 	%f94, [%rd12+12];
	fma.rn.f32 	%f118, %f94, %f21, %f118;
$L__BB0_22:
	add.s64 	%rd13, %rd4, %rd9;
	ld.global.f32 	%f95, [%rd13];
	ld.global.f32 	%f29, [%rd45+4];
	fma.rn.f32 	%f155, %f95, %f29, %f22;
	@%p5 bra 	$L__BB0_24;
	ld.global.f32 	%f96, [%rd13+4];
	fma.rn.f32 	%f116, %f96, %f29, %f116;
$L__BB0_24:
	@%p6 bra 	$L__BB0_26;
	ld.global.f32 	%f97, [%rd13+8];
	fma.rn.f32 	%f117, %f97, %f29, %f117;
$L__BB0_26:
	@%p7 bra 	$L__BB0_28;
	ld.global.f32 	%f98, [%rd13+12];
	fma.rn.f32 	%f118, %f98, %f29, %f118;
$L__BB0_28:
	add.s32 	%r39, %r39, 4;
	add.s32 	%r38, %r38, %r9;
	add.s64 	%rd45, %rd45, 16;
	setp.ne.s32 	%p17, %r39, 0;
	mov.u32 	%r41, %r7;
	@%p17 bra 	$L__BB0_4;
$L__BB0_29:
	and.b32  	%r27, %r20, 3;
	setp.eq.s32 	%p18, %r27, 0;
	@%p18 bra 	$L__BB0_51;
	setp.eq.s32 	%p19, %r27, 1;
	@%p19 bra 	$L__BB0_44;
	setp.ge.s32 	%p20, %r2, %r20;
	mad.lo.s32 	%r28, %r41, %r20, %r1;
	mul.wide.s32 	%rd28, %r28, 4;
	add.s64 	%rd15, %rd2, %rd28;
	ld.global.f32 	%f100, [%rd15];
	add.s32 	%r29, %r41, %r11;
	mul.wide.u32 	%rd29, %r29, 4;
	add.s64 	%rd30, %rd1, %rd29;
	ld.global.f32 	%f45, [%rd30];
	fma.rn.f32 	%f46, %f100, %f45, %f155;
	@%p20 bra 	$L__BB0_33;
	ld.global.f32 	%f101, [%rd15+4];
	fma.rn.f32 	%f116, %f101, %f45, %f116;
$L__BB0_33:
	setp.ge.s32 	%p21, %r3, %r20;
	@%p21 bra 	$L__BB0_35;
	ld.global.f32 	%f102, [%rd15+8];
	fma.rn.f32 	%f117, %f102, %f45, %f117;
$L__BB0_35:
	setp.ge.s32 	%p22, %r4, %r20;
	@%p22 bra 	$L__BB0_37;
	ld.global.f32 	%f103, [%rd15+12];
	fma.rn.f32 	%f118, %f103, %f45, %f118;
$L__BB0_37:
	add.s64 	%rd16, %rd15, %rd6;
	ld.global.f32 	%f104, [%rd16];
	cvt.u64.u32 	%rd31, %r11;
	cvt.u64.u32 	%rd32, %r41;
	add.s64 	%rd33, %rd32, %rd31;
	shl.b64 	%rd34, %rd33, 2;
	add.s64 	%rd35, %rd1, %rd34;
	ld.global.f32 	%f53, [%rd35+4];
	fma.rn.f32 	%f155, %f104, %f53, %f46;
	@%p20 bra 	$L__BB0_39;
	ld.global.f32 	%f105, [%rd16+4];
	fma.rn.f32 	%f116, %f105, %f53, %f116;
$L__BB0_39:
	@%p21 bra 	$L__BB0_41;
	ld.global.f32 	%f106, [%rd16+8];
	fma.rn.f32 	%f117, %f106, %f53, %f117;
$L__BB0_41:
	@%p22 bra 	$L__BB0_43;
	ld.global.f32 	%f107, [%rd16+12];
	fma.rn.f32 	%f118, %f107, %f53, %f118;
$L__BB0_43:
	add.s32 	%r41, %r41, 2;
$L__BB0_44:
	and.b32  	%r30, %r20, 1;
	setp.eq.b32 	%p26, %r30, 1;
	not.pred 	%p27, %p26;
	@%p27 bra 	$L__BB0_51;
	setp.ge.s32 	%p28, %r2, %r20;
	mad.lo.s32 	%r31, %r41, %r20, %r1;
	mul.wide.s32 	%rd36, %r31, 4;
	add.s64 	%rd17, %rd2, %rd36;
	ld.global.f32 	%f108, [%rd17];
	add.s32 	%r32, %r41, %r11;
	mul.wide.u32 	%rd37, %r32, 4;
	add.s64 	%rd38, %rd1, %rd37;
	ld.global.f32 	%f69, [%rd38];
	fma.rn.f32 	%f155, %f108, %f69, %f155;
	@%p28 bra 	$L__BB0_47;
	ld.global.f32 	%f109, [%rd17+4];
	fma.rn.f32 	%f116, %f109, %f69, %f116;
$L__BB0_47:
	setp.ge.s32 	%p29, %r3, %r20;
	@%p29 bra 	$L__BB0_49;
	ld.global.f32 	%f110, [%rd17+8];
	fma.rn.f32 	%f117, %f110, %f69, %f117;
$L__BB0_49:
	setp.ge.s32 	%p30, %r4, %r20;
	@%p30 bra 	$L__BB0_51;
	ld.global.f32 	%f111, [%rd17+12];
	fma.rn.f32 	%f118, %f111, %f69, %f118;
$L__BB0_51:
	setp.ge.s32 	%p31, %r2, %r20;
	add.s32 	%r33, %r37, %r5;
	mul.wide.s32 	%rd39, %r33, 4;
	add.s64 	%rd18, %rd3, %rd39;
	st.global.f32 	[%rd18], %f155;
	@%p31 bra 	$L__BB0_53;
	add.s64 	%rd40, %rd18, %rd6;
	st.global.f32 	[%rd40], %f116;
$L__BB0_53:
	setp.ge.s32 	%p32, %r3, %r20;
	@%p32 bra 	$L__BB0_55;
	add.s32 	%r34, %r37, %r6;
	mul.wide.s32 	%rd41, %r34, 4;
	add.s64 	%rd42, %rd3, %rd41;
	st.global.f32 	[%rd42], %f117;
$L__BB0_55:
	setp.ge.s32 	%p33, %r4, %r20;
	@%p33 bra 	$L__BB0_57;
	add.s32 	%r35, %r6, %r20;
	add.s32 	%r36, %r37, %r35;
	mul.wide.s32 	%rd43, %r36, 4;
	add.s64 	%rd44, %rd3, %rd43;
	st.global.f32 	[%rd44], %f118;
$L__BB0_57:
	add.s32 	%r37, %r37, 1;
	setp.ne.s32 	%p34, %r37, %r20;
	@%p34 bra 	$L__BB0_2;
$L__BB0_58:
	ret;

}


// ===== COMPILED SASS (sm_100) =====

	.target	sm_100

	.elftype	@"ET_EXEC"


//--------------------- .note.nv.tkinfo           --------------------------
	.section	.note.nv.tkinfo,"",@"SHT_NOTE"
	.sectionflags	@"SHF_NOTE_NV_TKINFO"
	.tkinfo
        /*0018*/ 	.word	0x00000002
        /*0030*/ 	.string	""
        /*0030*/ 	.string	"ptxas"
        /*0030*/ 	.string	"Cuda compilation tools, release 13.0, V13.0.88"
        /*0030*/ 	.string	"Build cuda_13.0.r13.0/compiler.36424714_0"
        /*0030*/ 	.string	"-arch sm_100 -m 64 "



//--------------------- .note.nv.cuinfo           --------------------------
	.section	.note.nv.cuinfo,"",@"SHT_NOTE"
	.sectionflags	@"SHF_NOTE_NV_CUINFO"
        /*0018*/ 	.short	0x0002
        /*001a*/ 	.short	0x0064
        /*001c*/ 	.short	0x0082
	.zero		2


//--------------------- .nv.info                  --------------------------
	.section	.nv.info,"",@"SHT_CUDA_INFO"
	.align	4


	//----- nvinfo : EIATTR_REGCOUNT
	.align		4
        /*0000*/ 	.byte	0x04, 0x2f
        /*0002*/ 	.short	(.L_1 - .L_0)
	.align		4
.L_0:
        /*0004*/ 	.word	index@(_Z7mmtt_i4PKfS0_Pfi)
        /*0008*/ 	.word	0x00000020


	//----- nvinfo : EIATTR_FRAME_SIZE
	.align		4
.L_1:
        /*000c*/ 	.byte	0x04, 0x11
        /*000e*/ 	.short	(.L_3 - .L_2)
	.align		4
.L_2:
        /*0010*/ 	.word	index@(_Z7mmtt_i4PKfS0_Pfi)
        /*0014*/ 	.word	0x00000000


	//----- nvinfo : EIATTR_MIN_STACK_SIZE
	.align		4
.L_3:
        /*0018*/ 	.byte	0x04, 0x12
        /*001a*/ 	.short	(.L_5 - .L_4)
	.align		4
.L_4:
        /*001c*/ 	.word	index@(_Z7mmtt_i4PKfS0_Pfi)
        /*0020*/ 	.word	0x00000000
.L_5:


//--------------------- .nv.compat                --------------------------
	.section	.nv.compat,"",@"SHT_CUDA_COMPAT_INFO"
	.align	4
        /*0000*/ 	.byte	0x02, 0x09, 0x00, 0x00, 0x02, 0x02, 0x01, 0x00, 0x02, 0x05, 0x05, 0x00, 0x03, 0x07, 0x01, 0x01
        /*0010*/ 	.byte	0x02, 0x03, 0x00, 0x00, 0x02, 0x06, 0x01, 0x00, 0x04, 0x0b, 0x08, 0x00, 0x09, 0x00, 0x00, 0x00
        /*0020*/ 	.byte	0x00, 0x00, 0x00, 0x00


//--------------------- .nv.info._Z7mmtt_i4PKfS0_Pfi --------------------------
	.section	.nv.info._Z7mmtt_i4PKfS0_Pfi,"",@"SHT_CUDA_INFO"
	.sectionflags	@""
	.align	4


	//----- nvinfo : EIATTR_CUDA_API_VERSION
	.align		4
        /*0000*/ 	.byte	0x04, 0x37
        /*0002*/ 	.short	(.L_7 - .L_6)
.L_6:
        /*0004*/ 	.word	0x00000082


	//----- nvinfo : EIATTR_KPARAM_INFO
	.align		4
.L_7:
        /*0008*/ 	.byte	0x04, 0x17
        /*000a*/ 	.short	(.L_9 - .L_8)
.L_8:
        /*000c*/ 	.word	0x00000000
        /*0010*/ 	.short	0x0003
        /*0012*/ 	.short	0x0018
        /*0014*/ 	.byte	0x00, 0xf0, 0x11, 0x00


	//----- nvinfo : EIATTR_KPARAM_INFO
	.align		4
.L_9:
        /*0018*/ 	.byte	0x04, 0x17
        /*001a*/ 	.short	(.L_11 - .L_10)
.L_10:
        /*001c*/ 	.word	0x00000000
        /*0020*/ 	.short	0x0002
        /*0022*/ 	.short	0x0010
        /*0024*/ 	.byte	0x00, 0xf5, 0x21, 0x00


	//----- nvinfo : EIATTR_KPARAM_INFO
	.align		4
.L_11:
        /*0028*/ 	.byte	0x04, 0x17
        /*002a*/ 	.short	(.L_13 - .L_12)
.L_12:
        /*002c*/ 	.word	0x00000000
        /*0030*/ 	.short	0x0001
        /*0032*/ 	.short	0x0008
        /*0034*/ 	.byte	0x00, 0xf5, 0x21, 0x00


	//----- nvinfo : EIATTR_KPARAM_INFO
	.align		4
.L_13:
        /*0038*/ 	.byte	0x04, 0x17
        /*003a*/ 	.short	(.L_15 - .L_14)
.L_14:
        /*003c*/ 	.word	0x00000000
        /*0040*/ 	.short	0x0000
        /*0042*/ 	.short	0x0000
        /*0044*/ 	.byte	0x00, 0xf5, 0x21, 0x00


	//----- nvinfo : EIATTR_SPARSE_MMA_MASK
	.align		4
.L_15:
        /*0048*/ 	.byte	0x03, 0x50
        /*004a*/ 	.short	0x0000


	//----- nvinfo : EIATTR_MAXREG_COUNT
	.align		4
        /*004c*/ 	.byte	0x03, 0x1b
        /*004e*/ 	.short	0x00ff


	//----- nvinfo : EIATTR_MERCURY_ISA_VERSION
	.align		4
        /*0050*/ 	.byte	0x03, 0x5f
        /*0052*/ 	.short	0x0101


	//----- nvinfo : EIATTR_VRC_CTA_INIT_COUNT
	.align		4
        /*0054*/ 	.byte	0x02, 0x4a
	.zero		1
	.zero		1


	//----- nvinfo : EIATTR_EXIT_INSTR_OFFSETS
	.align		4
        /*0058*/ 	.byte	0x04, 0x1c
        /*005a*/ 	.short	(.L_17 - .L_16)


	//   ....[0]....
.L_16:
        /*005c*/ 	.word	0x00000080


	//   ....[1]....
        /*0060*/ 	.word	0x00000a60


	//----- nvinfo : EIATTR_CBANK_PARAM_SIZE
	.align		4
.L_17:
        /*0064*/ 	.byte	0x03, 0x19
        /*0066*/ 	.short	0x001c


	//----- nvinfo : EIATTR_PARAM_CBANK
	.align		4
        /*0068*/ 	.byte	0x04, 0x0a
        /*006a*/ 	.short	(.L_19 - .L_18)
	.align		4
.L_18:
        /*006c*/ 	.word	index@(.nv.constant0._Z7mmtt_i4PKfS0_Pfi)
        /*0070*/ 	.short	0x0380
        /*0072*/ 	.short	0x001c


	//----- nvinfo : EIATTR_SW_WAR
	.align		4
.L_19:
        /*0074*/ 	.byte	0x04, 0x36
        /*0076*/ 	.short	(.L_21 - .L_20)
.L_20:
        /*0078*/ 	.word	0x00000008
.L_21:


//--------------------- .nv.callgraph             --------------------------
	.section	.nv.callgraph,"",@"SHT_CUDA_CALLGRAPH"
	.align	4
	.sectionentsize	8
	.align		4
        /*0000*/ 	.word	0x00000000
	.align		4
        /*0004*/ 	.word	0xffffffff
	.align		4
        /*0008*/ 	.word	0x00000000
	.align		4
        /*000c*/ 	.word	0xfffffffe
	.align		4
        /*0010*/ 	.word	0x00000000
	.align		4
        /*0014*/ 	.word	0xfffffffd
	.align		4
        /*0018*/ 	.word	0x00000000
	.align		4
        /*001c*/ 	.word	0xfffffffc


//--------------------- .text._Z7mmtt_i4PKfS0_Pfi --------------------------
	.section	.text._Z7mmtt_i4PKfS0_Pfi,"ax",@progbits
	.align	128
        .global         _Z7mmtt_i4PKfS0_Pfi
        .type           _Z7mmtt_i4PKfS0_Pfi,@function
        .size           _Z7mmtt_i4PKfS0_Pfi,(.L_x_6 - _Z7mmtt_i4PKfS0_Pfi)
        .other          _Z7mmtt_i4PKfS0_Pfi,@"STO_CUDA_ENTRY STV_DEFAULT"
_Z7mmtt_i4PKfS0_Pfi:
.text._Z7mmtt_i4PKfS0_Pfi:
[----:B------:R-:W-:Y:S01]  /*0000*/  LDC R1, c[0x0][0x37c] ;  /* 0x0000df00ff017b82 */ /* 0x000fe20000000800 */
[----:B------:R-:W0:Y:S07]  /*0010*/  S2R R0, SR_TID.X ;  /* 0x0000000000007919 */ /* 0x000e2e0000002100 */
[----:B------:R-:W0:Y:S08]  /*0020*/  S2UR UR4, SR_CTAID.X ;  /* 0x00000000000479c3 */ /* 0x000e300000002500 */
[----:B------:R-:W0:Y:S08]  /*0030*/  LDC R5, c[0x0][0x360] ;  /* 0x0000d800ff057b82 */ /* 0x000e300000000800 */
[----:B------:R-:W1:Y:S01]  /*0040*/  LDC R23, c[0x0][0x398] ;  /* 0x0000e600ff177b82 */ /* 0x000e620000000800 */
[----:B0-----:R-:W-:Y:S01]  /*0050*/  IMAD R5, R5, UR4, R0 ;  /* 0x0000000405057c24 */ /* 0x001fe2000f8e0200 */
[----:B-1----:R-:W-:-:S04]  /*0060*/  ISETP.GE.AND P0, PT, R23, 0x1, PT ;  /* 0x000000011700780c */ /* 0x002fc80003f06270 */
[----:B------:R-:W-:-:S13]  /*0070*/  ISETP.GE.OR P0, PT, R5, R23, !P0 ;  /* 0x000000170500720c */ /* 0x000fda0004706670 */
[----:B------:R-:W-:Y:S05]  /*0080*/  @P0 EXIT ;  /* 0x000000000000094d */ /* 0x000fea0003800000 */
[----:B------:R-:W0:Y:S01]  /*0090*/  LDC.64 R12, c[0x0][0x380] ;  /* 0x0000e000ff0c7b82 */ /* 0x000e220000000a00 */
[----:B------:R-:W-:Y:S01]  /*00a0*/  IMAD R4, R5, R23, RZ ;  /* 0x0000001705047224 */ /* 0x000fe200078e02ff */
[----:B------:R-:W-:Y:S01]  /*00b0*/  LOP3.LUT R6, R23, 0x7ffffffc, RZ, 0xc0, !PT ;  /* 0x7ffffffc17067812 */ /* 0x000fe200078ec0ff */
[----:B------:R-:W1:Y:S01]  /*00c0*/  LDCU.64 UR6, c[0x0][0x358] ;  /* 0x00006b00ff0677ac */ /* 0x000e620008000a00 */
[C---:B------:R-:W-:Y:S02]  /*00d0*/  IADD3 R7, PT, PT, R5.reuse, 0x1, RZ ;  /* 0x0000000105077810 */ /* 0x040fe40007ffe0ff */
[C---:B------:R-:W-:Y:S01]  /*00e0*/  IADD3 R9, PT, PT, R5.reuse, 0x2, RZ ;  /* 0x0000000205097810 */ /* 0x040fe20007ffe0ff */
[----:B------:R-:W-:Y:S01]  /*00f0*/  UMOV UR4, URZ ;  /* 0x000000ff00047c82 */ /* 0x000fe20008000000 */
[----:B------:R-:W-:Y:S01]  /*0100*/  IADD3 R11, PT, PT, R5, 0x3, RZ ;  /* 0x00000003050b7810 */ /* 0x000fe20007ffe0ff */
[----:B0-----:R-:W-:-:S04]  /*0110*/  IMAD.WIDE.U32 R14, R23, 0xc, R12 ;  /* 0x0000000c170e7825 */ /* 0x001fc800078e000c */
[C---:B------:R-:W-:Y:S01]  /*0120*/  IMAD.WIDE.U32 R12, R23.reuse, 0x8, R12 ;  /* 0x00000008170c7825 */ /* 0x040fe200078e000c */
[----:B-1----:R-:W-:-:S07]  /*0130*/  LEA R23, R23, R4, 0x1 ;  /* 0x0000000417177211 */ /* 0x002fce00078e08ff */
.L_x_4:
[----:B0-----:R-:W0:Y:S01]  /*0140*/  LDCU UR5, c[0x0][0x398] ;  /* 0x00007300ff0577ac */ /* 0x001e220008000800 */
[----:B------:R-:W-:Y:S01]  /*0150*/  HFMA2 R8, -RZ, RZ, 0, 0 ;  /* 0x00000000ff087431 */ /* 0x000fe200000001ff */
[----:B------:R-:W-:Y:S01]  /*0160*/  CS2R R24, SRZ ;  /* 0x0000000000187805 */ /* 0x000fe2000001ff00 */
[----:B------:R-:W-:Y:S01]  /*0170*/  HFMA2 R3, -RZ, RZ, 0, 0 ;  /* 0x00000000ff037431 */ /* 0x000fe200000001ff */
[----:B------:R-:W-:Y:S02]  /*0180*/  MOV R0, RZ ;  /* 0x000000ff00007202 */ /* 0x000fe40000000f00 */
[----:B0-----:R-:W-:-:S04]  /*0190*/  MOV R2, UR5 ;  /* 0x0000000500027c02 */ /* 0x001fc80008000f00 */
[C---:B------:R-:W-:Y:S01]  /*01a0*/  ISETP.GE.U32.AND P0, PT, R2.reuse, 0x4, PT ;  /* 0x000000040200780c */ /* 0x040fe20003f06070 */
[----:B------:R-:W-:-:S12]  /*01b0*/  IMAD R10, R2, UR4, RZ ;  /* 0x00000004020a7c24 */ /* 0x000fd8000f8e02ff */
[----:B------:R-:W-:Y:S05]  /*01c0*/  @!P0 BRA `(.L_x_0) ;  /* 0x0000000000f08947 */ /* 0x000fea0003800000 */
[----:B------:R-:W0:Y:S01]  /*01d0*/  LDC.64 R16, c[0x0][0x388] ;  /* 0x0000e200ff107b82 */ /* 0x000e220000000a00 */
[----:B------:R-:W-:Y:S02]  /*01e0*/  ISETP.GE.AND P0, PT, R7, R2, PT ;  /* 0x000000020700720c */ /* 0x000fe40003f06270 */
[----:B------:R-:W-:Y:S02]  /*01f0*/  IADD3 R22, PT, PT, -R6, RZ, RZ ;  /* 0x000000ff06167210 */ /* 0x000fe40007ffe1ff */
[----:B------:R-:W-:Y:S02]  /*0200*/  MOV R8, RZ ;  /* 0x000000ff00087202 */ /* 0x000fe40000000f00 */
[----:B------:R-:W-:Y:S01]  /*0210*/  MOV R25, R5 ;  /* 0x0000000500197202 */ /* 0x000fe20000000f00 */
[----:B0-----:R-:W-:-:S03]  /*0220*/  IMAD.WIDE.U32 R16, R10, 0x4, R16 ;  /* 0x000000040a107825 */ /* 0x001fc600078e0010 */
[----:B------:R-:W-:-:S04]  /*0230*/  IADD3 R20, P1, PT, R16, 0x8, RZ ;  /* 0x0000000810147810 */ /* 0x000fc80007f3e0ff */
[----:B------:R-:W-:-:S09]  /*0240*/  IADD3.X R21, PT, PT, RZ, R17, RZ, P1, !PT ;  /* 0x00000011ff157210 */ /* 0x000fd20000ffe4ff */
.L_x_1:
[----:B------:R-:W0:Y:S01]  /*0250*/  LDC.64 R16, c[0x0][0x380] ;  /* 0x0000e000ff107b82 */ /* 0x000e220000000a00 */
[----:B------:R-:W2:Y:S01]  /*0260*/  LDG.E R27, desc[UR6][R20.64+-0x8] ;  /* 0xfffff806141b7981 */ /* 0x000ea2000c1e1900 */
[----:B0-----:R-:W-:-:S05]  /*0270*/  IMAD.WIDE R18, R25, 0x4, R16 ;  /* 0x0000000419127825 */ /* 0x001fca00078e0210 */
[----:B------:R-:W2:Y:S04]  /*0280*/  @!P0 LDG.E R2, desc[UR6][R18.64+0x4] ;  /* 0x0000040612028981 */ /* 0x000ea8000c1e1900 */
[----:B------:R-:W3:Y:S01]  /*0290*/  LDG.E R29, desc[UR6][R18.64] ;  /* 0x00000006121d7981 */ /* 0x000ee2000c1e1900 */
[----:B--2---:R-:W-:Y:S02]  /*02a0*/  @!P0 FFMA R3, R27, R2, R3 ;  /* 0x000000021b038223 */ /* 0x004fe40000000003 */
[----:B------:R-:W0:Y:S01]  /*02b0*/  LDC R2, c[0x0][0x398] ;  /* 0x0000e600ff027b82 */ /* 0x000e220000000800 */
[----:B---3--:R-:W-:Y:S01]  /*02c0*/  FFMA R24, R29, R27, R24 ;  /* 0x0000001b1d187223 */ /* 0x008fe20000000018 */
[-C--:B0-----:R-:W-:Y:S02]  /*02d0*/  ISETP.GE.AND P1, PT, R9, R2.reuse, PT ;  /* 0x000000020900720c */ /* 0x081fe40003f26270 */
[----:B------:R-:W-:-:S11]  /*02e0*/  ISETP.GE.AND P2, PT, R11, R2, PT ;  /* 0x000000020b00720c */ /* 0x000fd60003f46270 */
[----:B------:R-:W2:Y:S04]  /*02f0*/  @!P1 LDG.E R26, desc[UR6][R18.64+0x8] ;  /* 0x00000806121a9981 */ /* 0x000ea8000c1e1900 */
[----:B------:R-:W3:Y:S01]  /*0300*/  @!P2 LDG.E R29, desc[UR6][R18.64+0xc] ;  /* 0x00000c06121da981 */ /* 0x000ee2000c1e1900 */
[----:B------:R-:W-:-:S04]  /*0310*/  IMAD.WIDE.U32 R16, R2, 0x4, R16 ;  /* 0x0000000402107825 */ /* 0x000fc800078e0010 */
[----:B------:R-:W-:-:S05]  /*0320*/  IMAD.WIDE R16, R25, 0x4, R16 ;  /* 0x0000000419107825 */ /* 0x000fca00078e0210 */
[----:B------:R-:W4:Y:S01]  /*0330*/  @!P0 LDG.E R28, desc[UR6][R16.64+0x4] ;  /* 0x00000406101c8981 */ /* 0x000f22000c1e1900 */
[----:B--2---:R-:W-:-:S03]  /*0340*/  @!P1 FFMA R0, R27, R26, R0 ;  /* 0x0000001a1b009223 */ /* 0x004fc60000000000 */
[----:B------:R-:W2:Y:S01]  /*0350*/  LDG.E R26, desc[UR6][R16.64] ;  /* 0x00000006101a7981 */ /* 0x000ea2000c1e1900 */
[----:B---3--:R-:W-:-:S03]  /*0360*/  @!P2 FFMA R8, R27, R29, R8 ;  /* 0x0000001d1b08a223 */ /* 0x008fc60000000008 */
[----:B------:R-:W2:Y:S04]  /*0370*/  LDG.E R27, desc[UR6][R20.64+-0x4] ;  /* 0xfffffc06141b7981 */ /* 0x000ea8000c1e1900 */
[----:B------:R-:W3:Y:S01]  /*0380*/  @!P1 LDG.E R29, desc[UR6][R16.64+0x8] ;  /* 0x00000806101d9981 */ /* 0x000ee2000c1e1900 */
[----:B------:R-:W-:-:S04]  /*0390*/  IMAD.WIDE R18, R25, 0x4, R12 ;  /* 0x0000000419127825 */ /* 0x000fc800078e020c */
[----:B--2---:R-:W-:Y:S02]  /*03a0*/  FFMA R24, R26, R27, R24 ;  /* 0x0000001b1a187223 */ /* 0x004fe40000000018 */
[----:B------:R-:W2:Y:S01]  /*03b0*/  @!P2 LDG.E R26, desc[UR6][R16.64+0xc] ;  /* 0x00000c06101aa981 */ /* 0x000ea2000c1e1900 */
[----:B---3--:R-:W-:-:S03]  /*03c0*/  @!P1 FFMA R0, R27, R29, R0 ;  /* 0x0000001d1b009223 */ /* 0x008fc60000000000 */
[----:B------:R-:W3:Y:S01]  /*03d0*/  LDG.E R29, desc[UR6][R20.64] ;  /* 0x00000006141d7981 */ /* 0x000ee2000c1e1900 */
[----:B----4-:R-:W-:-:S03]  /*03e0*/  @!P0 FFMA R3, R27, R28, R3 ;  /* 0x0000001c1b038223 */ /* 0x010fc60000000003 */
[----:B------:R-:W4:Y:S04]  /*03f0*/  @!P0 LDG.E R28, desc[UR6][R18.64+0x4] ;  /* 0x00000406121c8981 */ /* 0x000f28000c1e1900 */
[----:B------:R-:W3:Y:S01]  /*0400*/  LDG.E R17, desc[UR6][R18.64] ;  /* 0x0000000612117981 */ /* 0x000ee2000c1e1900 */
[----:B--2---:R-:W-:-:S03]  /*0410*/  @!P2 FFMA R8, R27, R26, R8 ;  /* 0x0000001a1b08a223 */ /* 0x004fc60000000008 */
[----:B------:R-:W2:Y:S04]  /*0420*/  @!P1 LDG.E R26, desc[UR6][R18.64+0x8] ;  /* 0x00000806121a9981 */ /* 0x000ea8000c1e1900 */
[----:B------:R-:W5:Y:S01]  /*0430*/  LDG.E R27, desc[UR6][R20.64+0x4] ;  /* 0x00000406141b7981 */ /* 0x000f62000c1e1900 */
[----:B---3--:R-:W-:Y:S01]  /*0440*/  FFMA R24, R17, R29, R24 ;  /* 0x0000001d11187223 */ /* 0x008fe20000000018 */
[----:B------:R-:W-:-:S04]  /*0450*/  IMAD.WIDE R16, R25, 0x4, R14 ;  /* 0x0000000419107825 */ /* 0x000fc800078e020e */
[C---:B----4-:R-:W-:Y:S01]  /*0460*/  @!P0 FFMA R3, R29.reuse, R28, R3 ;  /* 0x0000001c1d038223 */ /* 0x050fe20000000003 */
[----:B------:R-:W3:Y:S04]  /*0470*/  @!P2 LDG.E R19, desc[UR6][R18.64+0xc] ;  /* 0x00000c061213a981 */ /* 0x000ee8000c1e1900 */
[----:B------:R-:W5:Y:S01]  /*0480*/  LDG.E R28, desc[UR6][R16.64] ;  /* 0x00000006101c7981 */ /* 0x000f62000c1e1900 */
[----:B------:R-:W-:Y:S01]  /*0490*/  IADD3 R22, PT, PT, R22, 0x4, RZ ;  /* 0x0000000416167810 */ /* 0x000fe20007ffe0ff */
[C---:B--2---:R-:W-:Y:S02]  /*04a0*/  @!P1 FFMA R0, R29.reuse, R26, R0 ;  /* 0x0000001a1d009223 */ /* 0x044fe40000000000 */
[----:B------:R-:W2:Y:S01]  /*04b0*/  @!P0 LDG.E R26, desc[UR6][R16.64+0x4] ;  /* 0x00000406101a8981 */ /* 0x000ea2000c1e1900 */
[----:B---3--:R-:W-:-:S03]  /*04c0*/  @!P2 FFMA R8, R29, R19, R8 ;  /* 0x000000131d08a223 */ /* 0x008fc60000000008 */
[----:B------:R-:W3:Y:S01]  /*04d0*/  @!P2 LDG.E R29, desc[UR6][R16.64+0xc] ;  /* 0x00000c06101da981 */ /* 0x000ee2000c1e1900 */
[----:B-----5:R-:W-:-:S03]  /*04e0*/  FFMA R24, R28, R27, R24 ;  /* 0x0000001b1c187223 */ /* 0x020fc60000000018 */
[----:B------:R-:W4:Y:S01]  /*04f0*/  @!P1 LDG.E R28, desc[UR6][R16.64+0x8] ;  /* 0x00000806101c9981 */ /* 0x000f22000c1e1900 */
[----:B------:R-:W-:Y:S02]  /*0500*/  ISETP.NE.AND P4, PT, R22, RZ, PT ;  /* 0x000000ff1600720c */ /* 0x000fe40003f85270 */
[----:B------:R-:W-:Y:S02]  /*0510*/  IADD3 R20, P3, PT, R20, 0x10, RZ ;  /* 0x0000001014147810 */ /* 0x000fe40007f7e0ff */
[----:B------:R-:W-:Y:S02]  /*0520*/  LEA R25, R2, R25, 0x2 ;  /* 0x0000001902197211 */ /* 0x000fe400078e10ff */
[----:B------:R-:W-:Y:S01]  /*0530*/  IADD3.X R21, PT, PT, RZ, R21, RZ, P3, !PT ;  /* 0x00000015ff157210 */ /* 0x000fe20001ffe4ff */
[C---:B--2---:R-:W-:Y:S01]  /*0540*/  @!P0 FFMA R3, R27.reuse, R26, R3 ;  /* 0x0000001a1b038223 */ /* 0x044fe20000000003 */
[C---:B---3--:R-:W-:Y:S01]  /*0550*/  @!P2 FFMA R8, R27.reuse, R29, R8 ;  /* 0x0000001d1b08a223 */ /* 0x048fe20000000008 */
[----:B----4-:R-:W-:-:S04]  /*0560*/  @!P1 FFMA R0, R27, R28, R0 ;  /* 0x0000001c1b009223 */ /* 0x010fc80000000000 */
[----:B------:R-:W-:Y:S05]  /*0570*/  @P4 BRA `(.L_x_1) ;  /* 0xfffffffc00344947 */ /* 0x000fea000383ffff */
[----:B------:R-:W-:-:S07]  /*0580*/  MOV R25, R6 ;  /* 0x0000000600197202 */ /* 0x000fce0000000f00 */
.L_x_0:
[----:B------:R-:W-:-:S13]  /*0590*/  LOP3.LUT P0, R16, R2, 0x3, RZ, 0xc0, !PT ;  /* 0x0000000302107812 */ /* 0x000fda000780c0ff */
[----:B------:R-:W-:Y:S05]  /*05a0*/  @!P0 BRA `(.L_x_2) ;  /* 0x0000000000e48947 */ /* 0x000fea0003800000 */
[----:B------:R-:W-:Y:S02]  /*05b0*/  ISETP.NE.AND P1, PT, R16, 0x1, PT ;  /* 0x000000011000780c */ /* 0x000fe40003f25270 */
[----:B------:R-:W-:-:S04]  /*05c0*/  LOP3.LUT R17, R2, 0x1, RZ, 0xc0, !PT ;  /* 0x0000000102117812 */ /* 0x000fc800078ec0ff */
[----:B------:R-:W-:-:S07]  /*05d0*/  ISETP.NE.U32.AND P0, PT, R17, 0x1, PT ;  /* 0x000000011100780c */ /* 0x000fce0003f05070 */
[----:B------:R-:W-:Y:S06]  /*05e0*/  @!P1 BRA `(.L_x_3) ;  /* 0x0000000000889947 */ /* 0x000fec0003800000 */
[----:B------:R-:W0:Y:S01]  /*05f0*/  LDC.64 R18, c[0x0][0x388] ;  /* 0x0000e200ff127b82 */ /* 0x000e220000000a00 */
[CC--:B------:R-:W-:Y:S01]  /*0600*/  IADD3 R29, PT, PT, R10.reuse, R25.reuse, RZ ;  /* 0x000000190a1d7210 */ /* 0x0c0fe20007ffe0ff */
[-C--:B------:R-:W-:Y:S01]  /*0610*/  IMAD R27, R25, R2.reuse, R5 ;  /* 0x00000002191b7224 */ /* 0x080fe200078e0205 */
[-C--:B------:R-:W-:Y:S02]  /*0620*/  ISETP.GE.AND P2, PT, R7, R2.reuse, PT ;  /* 0x000000020700720c */ /* 0x080fe40003f46270 */
[----:B------:R-:W-:Y:S02]  /*0630*/  ISETP.GE.AND P1, PT, R9, R2, PT ;  /* 0x000000020900720c */ /* 0x000fe40003f26270 */
[----:B------:R-:W-:Y:S01]  /*0640*/  IADD3 R22, P3, PT, R10, R25, RZ ;  /* 0x000000190a167210 */ /* 0x000fe20007f7e0ff */
[----:B------:R-:W1:Y:S08]  /*0650*/  LDC.64 R20, c[0x0][0x380] ;  /* 0x0000e000ff147b82 */ /* 0x000e700000000a00 */
[----:B------:R-:W2:Y:S01]  /*0660*/  LDC.64 R16, c[0x0][0x388] ;  /* 0x0000e200ff107b82 */ /* 0x000ea20000000a00 */
[----:B------:R-:W-:Y:S01]  /*0670*/  IADD3.X R28, PT, PT, RZ, RZ, RZ, P3, !PT ;  /* 0x000000ffff1c7210 */ /* 0x000fe20001ffe4ff */
[----:B0-----:R-:W-:-:S04]  /*0680*/  IMAD.WIDE.U32 R18, R29, 0x4, R18 ;  /* 0x000000041d127825 */ /* 0x001fc800078e0012 */
[----:B-1----:R-:W-:Y:S02]  /*0690*/  IMAD.WIDE R20, R27, 0x4, R20 ;  /* 0x000000041b147825 */ /* 0x002fe400078e0214 */
[----:B------:R0:W3:Y:S04]  /*06a0*/  LDG.E R27, desc[UR6][R18.64] ;  /* 0x00000006121b7981 */ /* 0x0000e8000c1e1900 */
[----:B------:R-:W3:Y:S01]  /*06b0*/  LDG.E R26, desc[UR6][R20.64] ;  /* 0x00000006141a7981 */ /* 0x000ee2000c1e1900 */
[----:B--2---:R-:W-:-:S03]  /*06c0*/  LEA R16, P4, R22, R16, 0x2 ;  /* 0x0000001016107211 */ /* 0x004fc600078810ff */
[----:B------:R-:W2:Y:S01]  /*06d0*/  @!P1 LDG.E R29, desc[UR6][R20.64+0x8] ;  /* 0x00000806141d9981 */ /* 0x000ea2000c1e1900 */
[----:B------:R-:W-:-:S03]  /*06e0*/  LEA.HI.X R17, R22, R17, R28, 0x2, P4 ;  /* 0x0000001116117211 */ /* 0x000fc600020f141c */
[----:B------:R-:W4:Y:S01]  /*06f0*/  @!P2 LDG.E R22, desc[UR6][R20.64+0x4] ;  /* 0x000004061416a981 */ /* 0x000f22000c1e1900 */
[----:B------:R-:W-:Y:S01]  /*0700*/  ISETP.GE.AND P3, PT, R11, R2, PT ;  /* 0x000000020b00720c */ /* 0x000fe20003f66270 */
[----:B0-----:R-:W-:Y:S02]  /*0710*/  IMAD.WIDE.U32 R18, R2, 0x4, R20 ;  /* 0x0000000402127825 */ /* 0x001fe400078e0014 */
[----:B------:R-:W5:Y:S04]  /*0720*/  LDG.E R16, desc[UR6][R16.64+0x4] ;  /* 0x0000040610107981 */ /* 0x000f68000c1e1900 */
[----:B------:R-:W5:Y:S06]  /*0730*/  @!P1 LDG.E R28, desc[UR6][R18.64+0x8] ;  /* 0x00000806121c9981 */ /* 0x000f6c000c1e1900 */
[----:B------:R-:W5:Y:S01]  /*0740*/  @!P3 LDG.E R17, desc[UR6][R18.64+0xc] ;  /* 0x00000c061211b981 */ /* 0x000f62000c1e1900 */
[----:B---3--:R-:W-:-:S03]  /*0750*/  FFMA R26, R26, R27, R24 ;  /* 0x0000001b1a1a7223 */ /* 0x008fc60000000018 */
[----:B------:R-:W3:Y:S01]  /*0760*/  @!P3 LDG.E R24, desc[UR6][R20.64+0xc] ;  /* 0x00000c061418b981 */ /* 0x000ee2000c1e1900 */
[----:B--2---:R-:W-:-:S03]  /*0770*/  @!P1 FFMA R0, R27, R29, R0 ;  /* 0x0000001d1b009223 */ /* 0x004fc60000000000 */
[----:B------:R-:W2:Y:S01]  /*0780*/  LDG.E R29, desc[UR6][R18.64] ;  /* 0x00000006121d7981 */ /* 0x000ea2000c1e1900 */
[----:B----4-:R-:W-:-:S03]  /*0790*/  @!P2 FFMA R3, R27, R22, R3 ;  /* 0x000000161b03a223 */ /* 0x010fc60000000003 */
[----:B------:R-:W4:Y:S01]  /*07a0*/  @!P2 LDG.E R22, desc[UR6][R18.64+0x4] ;  /* 0x000004061216a981 */ /* 0x000f22000c1e1900 */
[----:B------:R-:W-:Y:S01]  /*07b0*/  IADD3 R25, PT, PT, R25, 0x2, RZ ;  /* 0x0000000219197810 */ /* 0x000fe20007ffe0ff */
[----:B-----5:R-:W-:Y:S01]  /*07c0*/  @!P1 FFMA R0, R16, R28, R0 ;  /* 0x0000001c10009223 */ /* 0x020fe20000000000 */
[----:B---3--:R-:W-:Y:S01]  /*07d0*/  @!P3 FFMA R8, R27, R24, R8 ;  /* 0x000000181b08b223 */ /* 0x008fe20000000008 */
[----:B--2---:R-:W-:-:S03]  /*07e0*/  FFMA R24, R29, R16, R26 ;  /* 0x000000101d187223 */ /* 0x004fc6000000001a */
[C---:B------:R-:W-:Y:S01]  /*07f0*/  @!P3 FFMA R8, R16.reuse, R17, R8 ;  /* 0x000000111008b223 */ /* 0x040fe20000000008 */
[----:B----4-:R-:W-:-:S07]  /*0800*/  @!P2 FFMA R3, R16, R22, R3 ;  /* 0x000000161003a223 */ /* 0x010fce0000000003 */
.L_x_3:
[----:B------:R-:W-:Y:S05]  /*0810*/  @P0 BRA `(.L_x_2) ;  /* 0x0000000000480947 */ /* 0x000fea0003800000 */
[----:B------:R-:W0:Y:S01]  /*0820*/  LDC.64 R16, c[0x0][0x388] ;  /* 0x0000e200ff107b82 */ /* 0x000e220000000a00 */
[-C--:B------:R-:W-:Y:S01]  /*0830*/  ISETP.GE.AND P0, PT, R7, R2.reuse, PT ;  /* 0x000000020700720c */ /* 0x080fe20003f06270 */
[-C--:B------:R-:W-:Y:S01]  /*0840*/  IMAD R21, R25, R2.reuse, R5 ;  /* 0x0000000219157224 */ /* 0x080fe200078e0205 */
[-C--:B------:R-:W-:Y:S02]  /*0850*/  ISETP.GE.AND P1, PT, R9, R2.reuse, PT ;  /* 0x000000020900720c */ /* 0x080fe40003f26270 */
[----:B------:R-:W-:Y:S02]  /*0860*/  ISETP.GE.AND P2, PT, R11, R2, PT ;  /* 0x000000020b00720c */ /* 0x000fe40003f46270 */
[----:B------:R-:W-:Y:S01]  /*0870*/  IADD3 R27, PT, PT, R10, R25, RZ ;  /* 0x000000190a1b7210 */ /* 0x000fe20007ffe0ff */
[----:B------:R-:W1:Y:S04]  /*0880*/  LDC.64 R18, c[0x0][0x380] ;  /* 0x0000e000ff127b82 */ /* 0x000e680000000a00 */
[----:B0-----:R-:W-:-:S06]  /*0890*/  IMAD.WIDE.U32 R16, R27, 0x4, R16 ;  /* 0x000000041b107825 */ /* 0x001fcc00078e0010 */
[----:B------:R-:W2:Y:S01]  /*08a0*/  LDG.E R16, desc[UR6][R16.64] ;  /* 0x0000000610107981 */ /* 0x000ea2000c1e1900 */
[----:B-1----:R-:W-:-:S05]  /*08b0*/  IMAD.WIDE R18, R21, 0x4, R18 ;  /* 0x0000000415127825 */ /* 0x002fca00078e0212 */
[----:B------:R-:W2:Y:S04]  /*08c0*/  LDG.E R21, desc[UR6][R18.64] ;  /* 0x0000000612157981 */ /* 0x000ea8000c1e1900 */
[----:B------:R-:W3:Y:S04]  /*08d0*/  @!P0 LDG.E R10, desc[UR6][R18.64+0x4] ;  /* 0x00000406120a8981 */ /* 0x000ee8000c1e1900 */
[----:B------:R-:W4:Y:S04]  /*08e0*/  @!P1 LDG.E R25, desc[UR6][R18.64+0x8] ;  /* 0x0000080612199981 */ /* 0x000f28000c1e1900 */
[----:B------:R-:W5:Y:S01]  /*08f0*/  @!P2 LDG.E R27, desc[UR6][R18.64+0xc] ;  /* 0x00000c06121ba981 */ /* 0x000f62000c1e1900 */
[----:B--2---:R-:W-:Y:S01]  /*0900*/  FFMA R24, R21, R16, R24 ;  /* 0x0000001015187223 */ /* 0x004fe20000000018 */
[C---:B---3--:R-:W-:Y:S01]  /*0910*/  @!P0 FFMA R3, R16.reuse, R10, R3 ;  /* 0x0000000a10038223 */ /* 0x048fe20000000003 */
[C---:B----4-:R-:W-:Y:S01]  /*0920*/  @!P1 FFMA R0, R16.reuse, R25, R0 ;  /* 0x0000001910009223 */ /* 0x050fe20000000000 */
[----:B-----5:R-:W-:-:S07]  /*0930*/  @!P2 FFMA R8, R16, R27, R8 ;  /* 0x0000001b1008a223 */ /* 0x020fce0000000008 */
.L_x_2:
[----:B------:R-:W0:Y:S01]  /*0940*/  LDC.64 R18, c[0x0][0x390] ;  /* 0x0000e400ff127b82 */ /* 0x000e220000000a00 */
[-C--:B------:R-:W-:Y:S02]  /*0950*/  ISETP.GE.AND P1, PT, R9, R2.reuse, PT ;  /* 0x000000020900720c */ /* 0x080fe40003f26270 */
[-C--:B------:R-:W-:Y:S02]  /*0960*/  ISETP.GE.AND P2, PT, R11, R2.reuse, PT ;  /* 0x000000020b00720c */ /* 0x080fe40003f46270 */
[----:B------:R-:W-:Y:S02]  /*0970*/  ISETP.GE.AND P0, PT, R7, R2, PT ;  /* 0x000000020700720c */ /* 0x000fe40003f06270 */
[----:B------:R-:W-:-:S07]  /*0980*/  IADD3 R17, PT, PT, R4, UR4, RZ ;  /* 0x0000000404117c10 */ /* 0x000fce000fffe0ff */
[----:B------:R-:W-:Y:S02]  /*0990*/  @!P1 IADD3 R21, PT, PT, R23, UR4, RZ ;  /* 0x0000000417159c10 */ /* 0x000fe4000fffe0ff */
[----:B------:R-:W-:Y:S01]  /*09a0*/  @!P2 IADD3 R25, PT, PT, R2, UR4, R23 ;  /* 0x000000040219ac10 */ /* 0x000fe2000fffe017 */
[----:B------:R-:W-:Y:S01]  /*09b0*/  UIADD3 UR4, UPT, UPT, UR4, 0x1, URZ ;  /* 0x0000000104047890 */ /* 0x000fe2000fffe0ff */
[----:B0-----:R-:W-:-:S04]  /*09c0*/  IMAD.WIDE R16, R17, 0x4, R18 ;  /* 0x0000000411107825 */ /* 0x001fc800078e0212 */
[----:B------:R-:W-:Y:S01]  /*09d0*/  @!P1 IMAD.WIDE R20, R21, 0x4, R18 ;  /* 0x0000000415149825 */ /* 0x000fe200078e0212 */
[----:B------:R0:W-:Y:S03]  /*09e0*/  STG.E desc[UR6][R16.64], R24 ;  /* 0x0000001810007986 */ /* 0x0001e6000c101906 */
[----:B------:R-:W-:-:S04]  /*09f0*/  @!P0 IMAD.WIDE.U32 R26, R2, 0x4, R16 ;  /* 0x00000004021a8825 */ /* 0x000fc800078e0010 */
[----:B------:R-:W-:Y:S01]  /*0a00*/  @!P2 IMAD.WIDE R18, R25, 0x4, R18 ;  /* 0x000000041912a825 */ /* 0x000fe200078e0212 */
[----:B------:R0:W-:Y:S01]  /*0a10*/  @!P0 STG.E desc[UR6][R26.64], R3 ;  /* 0x000000031a008986 */ /* 0x0001e2000c101906 */
[----:B------:R-:W-:-:S03]  /*0a20*/  ISETP.NE.AND P0, PT, R2, UR4, PT ;  /* 0x0000000402007c0c */ /* 0x000fc6000bf05270 */
[----:B------:R0:W-:Y:S04]  /*0a30*/  @!P1 STG.E desc[UR6][R20.64], R0 ;  /* 0x0000000014009986 */ /* 0x0001e8000c101906 */
[----:B------:R0:W-:Y:S06]  /*0a40*/  @!P2 STG.E desc[UR6][R18.64], R8 ;  /* 0x000000081200a986 */ /* 0x0001ec000c101906 */
[----:B------:R-:W-:Y:S05]  /*0a50*/  @P0 BRA `(.L_x_4) ;  /* 0xfffffff400b80947 */ /* 0x000fea000383ffff */
[----:B------:R-:W-:Y:S05]  /*0a60*/  EXIT ;  /* 0x000000000000794d */ /* 0x000fea0003800000 */
.L_x_5:
[----:B------:R-:W-:-:S00]  /*0a70*/  BRA `(.L_x_5) ;  /* 0xfffffffc00fc7947 */ /* 0x000fc0000383ffff */
[----:B------:R-:W-:-:S00]  /*0a80*/  NOP ;  /* 0x0000000000007918 */ /* 0x000fc00000000000 */
[----:B------:R-:W-:-:S00]  /*0a90*/  NOP ;  /* 0x0000000000007918 */ /* 0x000fc00000000000 */
[----:B------:R-:W-:-:S00]  /*0aa0*/  NOP ;  /* 0x0000000000007918 */ /* 0x000fc00000000000 */
[----:B------:R-:W-:-:S00]  /*0ab0*/  NOP ;  /* 0x0000000000007918 */ /* 0x000fc00000000000 */
[----:B------:R-:W-:-:S00]  /*0ac0*/  NOP ;  /* 0x0000000000007918 */ /* 0x000fc00000000000 */
[----:B------:R-:W-:-:S00]  /*0ad0*/  NOP ;  /* 0x0000000000007918 */ /* 0x000fc00000000000 */
[----:B------:R-:W-:-:S00]  /*0ae0*/  NOP ;  /* 0x0000000000007918 */ /* 0x000fc00000000000 */
[----:B------:R-:W-:-:S00]  /*0af0*/  NOP ;  /* 0x0000000000007918 */ /* 0x000fc00000000000 */
.L_x_6:


//--------------------- .nv.shared.reserved.0     --------------------------
	.section	.nv.shared.reserved.0,"aw",@nobits
	.weak		__nv_reservedSMEM_offset_0_alias
	.size		__nv_reservedSMEM_offset_0_alias, 0, 64
	.other		__nv_reservedSMEM_offset_0_alias,@"STO_CUDA_RESERVED_SHARED STV_DEFAULT"
__nv_reservedSMEM_offset_0_alias:
	.zero		0
	.zero		64


//--------------------- .nv.constant0._Z7mmtt_i4PKfS0_Pfi --------------------------
	.section	.nv.constant0._Z7mmtt_i4PKfS0_Pfi,"a",@progbits
	.sectionflags	@""
	.align	4
.nv.constant0._Z7mmtt_i4PKfS0_Pfi:
	.zero		924


//--------------------- SYMBOLS --------------------------

	.type		.nv.reservedSmem.offset0,@object
	.size		.nv.reservedSmem.offset0,0x4
